//
// Generated by NVIDIA NVVM Compiler
//
// Compiler Build ID: CL-36424714
// Cuda compilation tools, release 13.0, V13.0.88
// Based on NVVM 20.0.0
//

.version 9.0
.target sm_100
.address_size 64

	// .globl	_Z24GatherOps_forward_kernelPdPKdPKxi

.visible .entry _Z24GatherOps_forward_kernelPdPKdPKxi(
	.param .u64 .ptr .align 1 _Z24GatherOps_forward_kernelPdPKdPKxi_param_0,
	.param .u64 .ptr .align 1 _Z24GatherOps_forward_kernelPdPKdPKxi_param_1,
	.param .u64 .ptr .align 1 _Z24GatherOps_forward_kernelPdPKdPKxi_param_2,
	.param .u32 _Z24GatherOps_forward_kernelPdPKdPKxi_param_3
)
{
	.reg .pred 	%p<2>;
	.reg .b32 	%r<6>;
	.reg .b64 	%rd<13>;
	.reg .b64 	%fd<2>;

	ld.param.u64 	%rd1, [_Z24GatherOps_forward_kernelPdPKdPKxi_param_0];
	ld.param.u64 	%rd2, [_Z24GatherOps_forward_kernelPdPKdPKxi_param_1];
	ld.param.u64 	%rd3, [_Z24GatherOps_forward_kernelPdPKdPKxi_param_2];
	ld.param.u32 	%r2, [_Z24GatherOps_forward_kernelPdPKdPKxi_param_3];
	mov.u32 	%r3, %ctaid.x;
	mov.u32 	%r4, %ntid.x;
	mov.u32 	%r5, %tid.x;
	mad.lo.s32 	%r1, %r3, %r4, %r5;
	setp.ge.s32 	%p1, %r1, %r2;
	@%p1 bra 	$L__BB0_2;
	cvta.to.global.u64 	%rd4, %rd3;
	cvta.to.global.u64 	%rd5, %rd2;
	cvta.to.global.u64 	%rd6, %rd1;
	mul.wide.s32 	%rd7, %r1, 8;
	add.s64 	%rd8, %rd4, %rd7;
	ld.global.u64 	%rd9, [%rd8];
	shl.b64 	%rd10, %rd9, 3;
	add.s64 	%rd11, %rd5, %rd10;
	ld.global.f64 	%fd1, [%rd11+-8];
	add.s64 	%rd12, %rd6, %rd7;
	st.global.f64 	[%rd12], %fd1;
$L__BB0_2:
	ret;

}
	// .globl	_Z25GatherOps_backward_kernelPdPKdS1_S1_PKxi
.visible .entry _Z25GatherOps_backward_kernelPdPKdS1_S1_PKxi(
	.param .u64 .ptr .align 1 _Z25GatherOps_backward_kernelPdPKdS1_S1_PKxi_param_0,
	.param .u64 .ptr .align 1 _Z25GatherOps_backward_kernelPdPKdS1_S1_PKxi_param_1,
	.param .u64 .ptr .align 1 _Z25GatherOps_backward_kernelPdPKdS1_S1_PKxi_param_2,
	.param .u64 .ptr .align 1 _Z25GatherOps_backward_kernelPdPKdS1_S1_PKxi_param_3,
	.param .u64 .ptr .align 1 _Z25GatherOps_backward_kernelPdPKdS1_S1_PKxi_param_4,
	.param .u32 _Z25GatherOps_backward_kernelPdPKdS1_S1_PKxi_param_5
)
{
	.reg .pred 	%p<2>;
	.reg .b32 	%r<6>;
	.reg .b64 	%rd<13>;
	.reg .b64 	%fd<2>;

	ld.param.u64 	%rd1, [_Z25GatherOps_backward_kernelPdPKdS1_S1_PKxi_param_0];
	ld.param.u64 	%rd2, [_Z25GatherOps_backward_kernelPdPKdS1_S1_PKxi_param_1];
	ld.param.u64 	%rd3, [_Z25GatherOps_backward_kernelPdPKdS1_S1_PKxi_param_4];
	ld.param.u32 	%r2, [_Z25GatherOps_backward_kernelPdPKdS1_S1_PKxi_param_5];
	mov.u32 	%r3, %ctaid.x;
	mov.u32 	%r4, %ntid.x;
	mov.u32 	%r5, %tid.x;
	mad.lo.s32 	%r1, %r3, %r4, %r5;
	setp.ge.s32 	%p1, %r1, %r2;
	@%p1 bra 	$L__BB1_2;
	cvta.to.global.u64 	%rd4, %rd2;
	cvta.to.global.u64 	%rd5, %rd3;
	cvta.to.global.u64 	%rd6, %rd1;
	mul.wide.s32 	%rd7, %r1, 8;
	add.s64 	%rd8, %rd4, %rd7;
	ld.global.f64 	%fd1, [%rd8];
	add.s64 	%rd9, %rd5, %rd7;
	ld.global.u64 	%rd10, [%rd9];
	shl.b64 	%rd11, %rd10, 3;
	add.s64 	%rd12, %rd6, %rd11;
	st.global.f64 	[%rd12+-8], %fd1;
$L__BB1_2:
	ret;

}


// ===== COMPILED SASS (sm_100) =====

	.target	sm_100

	.elftype	@"ET_EXEC"


//--------------------- .note.nv.tkinfo           --------------------------
	.section	.note.nv.tkinfo,"",@"SHT_NOTE"
	.sectionflags	@"SHF_NOTE_NV_TKINFO"
	.tkinfo
        /*0018*/ 	.word	0x00000002
        /*0030*/ 	.string	""
        /*0030*/ 	.string	"ptxas"
        /*0030*/ 	.string	"Cuda compilation tools, release 13.0, V13.0.88"
        /*0030*/ 	.string	"Build cuda_13.0.r13.0/compiler.36424714_0"
        /*0030*/ 	.string	"-arch sm_100 -m 64 "



//--------------------- .note.nv.cuinfo           --------------------------
	.section	.note.nv.cuinfo,"",@"SHT_NOTE"
	.sectionflags	@"SHF_NOTE_NV_CUINFO"
        /*0018*/ 	.short	0x0002
        /*001a*/ 	.short	0x0064
        /*001c*/ 	.short	0x0082
	.zero		2


//--------------------- .nv.info                  --------------------------
	.section	.nv.info,"",@"SHT_CUDA_INFO"
	.align	4


	//----- nvinfo : EIATTR_REGCOUNT
	.align		4
        /*0000*/ 	.byte	0x04, 0x2f
        /*0002*/ 	.short	(.L_1 - .L_0)
	.align		4
.L_0:
        /*0004*/ 	.word	index@(_Z24GatherOps_forward_kernelPdPKdPKxi)
        /*0008*/ 	.word	0x0000000c


	//----- nvinfo : EIATTR_FRAME_SIZE
	.align		4
.L_1:
        /*000c*/ 	.byte	0x04, 0x11
        /*000e*/ 	.short	(.L_3 - .L_2)
	.align		4
.L_2:
        /*0010*/ 	.word	index@(_Z24GatherOps_forward_kernelPdPKdPKxi)
        /*0014*/ 	.word	0x00000000


	//----- nvinfo : EIATTR_REGCOUNT
	.align		4
.L_3:
        /*0018*/ 	.byte	0x04, 0x2f
        /*001a*/ 	.short	(.L_5 - .L_4)
	.align		4
.L_4:
        /*001c*/ 	.word	index@(_Z25GatherOps_backward_kernelPdPKdS1_S1_PKxi)
        /*0020*/ 	.word	0x0000000a


	//----- nvinfo : EIATTR_FRAME_SIZE
	.align		4
.L_5:
        /*0024*/ 	.byte	0x04, 0x11
        /*0026*/ 	.short	(.L_7 - .L_6)
	.align		4
.L_6:
        /*0028*/ 	.word	index@(_Z25GatherOps_backward_kernelPdPKdS1_S1_PKxi)
        /*002c*/ 	.word	0x00000000


	//----- nvinfo : EIATTR_MIN_STACK_SIZE
	.align		4
.L_7:
        /*0030*/ 	.byte	0x04, 0x12
        /*0032*/ 	.short	(.L_9 - .L_8)
	.align		4
.L_8:
        /*0034*/ 	.word	index@(_Z25GatherOps_backward_kernelPdPKdS1_S1_PKxi)
        /*0038*/ 	.word	0x00000000


	//----- nvinfo : EIATTR_MIN_STACK_SIZE
	.align		4
.L_9:
        /*003c*/ 	.byte	0x04, 0x12
        /*003e*/ 	.short	(.L_11 - .L_10)
	.align		4
.L_10:
        /*0040*/ 	.word	index@(_Z24GatherOps_forward_kernelPdPKdPKxi)
        /*0044*/ 	.word	0x00000000
.L_11:


//--------------------- .nv.compat                --------------------------
	.section	.nv.compat,"",@"SHT_CUDA_COMPAT_INFO"
	.align	4
        /*0000*/ 	.byte	0x02, 0x09, 0x00, 0x00, 0x02, 0x02, 0x01, 0x00, 0x02, 0x05, 0x05, 0x00, 0x03, 0x07, 0x01, 0x01
        /*0010*/ 	.byte	0x02, 0x03, 0x00, 0x00, 0x02, 0x06, 0x01, 0x00, 0x04, 0x0b, 0x08, 0x00, 0x09, 0x00, 0x00, 0x00
        /*0020*/ 	.byte	0x00, 0x00, 0x00, 0x00


//--------------------- .nv.info._Z25GatherOps_backward_kernelPdPKdS1_S1_PKxi --------------------------
	.section	.nv.info._Z25GatherOps_backward_kernelPdPKdS1_S1_PKxi,"",@"SHT_CUDA_INFO"
	.sectionflags	@""
	.align	4


	//----- nvinfo : EIATTR_CUDA_API_VERSION
	.align		4
        /*0000*/ 	.byte	0x04, 0x37
        /*0002*/ 	.short	(.L_13 - .L_12)
.L_12:
        /*0004*/ 	.word	0x00000082


	//----- nvinfo : EIATTR_KPARAM_INFO
	.align		4
.L_13:
        /*0008*/ 	.byte	0x04, 0x17
        /*000a*/ 	.short	(.L_15 - .L_14)
.L_14:
        /*000c*/ 	.word	0x00000000
        /*0010*/ 	.short	0x0005
        /*0012*/ 	.short	0x0028
        /*0014*/ 	.byte	0x00, 0xf0, 0x11, 0x00


	//----- nvinfo : EIATTR_KPARAM_INFO
	.align		4
.L_15:
        /*0018*/ 	.byte	0x04, 0x17
        /*001a*/ 	.short	(.L_17 - .L_16)
.L_16:
        /*001c*/ 	.word	0x00000000
        /*0020*/ 	.short	0x0004
        /*0022*/ 	.short	0x0020
        /*0024*/ 	.byte	0x00, 0xf5, 0x21, 0x00


	//----- nvinfo : EIATTR_KPARAM_INFO
	.align		4
.L_17:
        /*0028*/ 	.byte	0x04, 0x17
        /*002a*/ 	.short	(.L_19 - .L_18)
.L_18:
        /*002c*/ 	.word	0x00000000
        /*0030*/ 	.short	0x0003
        /*0032*/ 	.short	0x0018
        /*0034*/ 	.byte	0x00, 0xf5, 0x21, 0x00


	//----- nvinfo : EIATTR_KPARAM_INFO
	.align		4
.L_19:
        /*0038*/ 	.byte	0x04, 0x17
        /*003a*/ 	.short	(.L_21 - .L_20)
.L_20:
        /*003c*/ 	.word	0x00000000
        /*0040*/ 	.short	0x0002
        /*0042*/ 	.short	0x0010
        /*0044*/ 	.byte	0x00, 0xf5, 0x21, 0x00


	//----- nvinfo : EIATTR_KPARAM_INFO
	.align		4
.L_21:
        /*0048*/ 	.byte	0x04, 0x17
        /*004a*/ 	.short	(.L_23 - .L_22)
.L_22:
        /*004c*/ 	.word	0x00000000
        /*0050*/ 	.short	0x0001
        /*0052*/ 	.short	0x0008
        /*0054*/ 	.byte	0x00, 0xf5, 0x21, 0x00


	//----- nvinfo : EIATTR_KPARAM_INFO
	.align		4
.L_23:
        /*0058*/ 	.byte	0x04, 0x17
        /*005a*/ 	.short	(.L_25 - .L_24)
.L_24:
        /*005c*/ 	.word	0x00000000
        /*0060*/ 	.short	0x0000
        /*0062*/ 	.short	0x0000
        /*0064*/ 	.byte	0x00, 0xf5, 0x21, 0x00


	//----- nvinfo : EIATTR_SPARSE_MMA_MASK
	.align		4
.L_25:
        /*0068*/ 	.byte	0x03, 0x50
        /*006a*/ 	.short	0x0000


	//----- nvinfo : EIATTR_MAXREG_COUNT
	.align		4
        /*006c*/ 	.byte	0x03, 0x1b
        /*006e*/ 	.short	0x00ff


	//----- nvinfo : EIATTR_MERCURY_ISA_VERSION
	.align		4
        /*0070*/ 	.byte	0x03, 0x5f
        /*0072*/ 	.short	0x0101


	//----- nvinfo : EIATTR_VRC_CTA_INIT_COUNT
	.align		4
        /*0074*/ 	.byte	0x02, 0x4a
	.zero		1
	.zero		1


	//----- nvinfo : EIATTR_EXIT_INSTR_OFFSETS
	.align		4
        /*0078*/ 	.byte	0x04, 0x1c
        /*007a*/ 	.short	(.L_27 - .L_26)


	//   ....[0]....
.L_26:
        /*007c*/ 	.word	0x00000070


	//   ....[1]....
        /*0080*/ 	.word	0x00000130


	//----- nvinfo : EIATTR_CBANK_PARAM_SIZE
	.align		4
.L_27:
        /*0084*/ 	.byte	0x03, 0x19
        /*0086*/ 	.short	0x002c


	//----- nvinfo : EIATTR_PARAM_CBANK
	.align		4
        /*0088*/ 	.byte	0x04, 0x0a
        /*008a*/ 	.short	(.L_29 - .L_28)
	.align		4
.L_28:
        /*008c*/ 	.word	index@(.nv.constant0._Z25GatherOps_backward_kernelPdPKdS1_S1_PKxi)
        /*0090*/ 	.short	0x0380
        /*0092*/ 	.short	0x002c


	//----- nvinfo : EIATTR_SW_WAR
	.align		4
.L_29:
        /*0094*/ 	.byte	0x04, 0x36
        /*0096*/ 	.short	(.L_31 - .L_30)
.L_30:
        /*0098*/ 	.word	0x00000008
.L_31:


//--------------------- .nv.info._Z24GatherOps_forward_kernelPdPKdPKxi --------------------------
	.section	.nv.info._Z24GatherOps_forward_kernelPdPKdPKxi,"",@"SHT_CUDA_INFO"
	.sectionflags	@""
	.align	4


	//----- nvinfo : EIATTR_CUDA_API_VERSION
	.align		4
        /*0000*/ 	.byte	0x04, 0x37
        /*0002*/ 	.short	(.L_33 - .L_32)
.L_32:
        /*0004*/ 	.word	0x00000082


	//----- nvinfo : EIATTR_KPARAM_INFO
	.align		4
.L_33:
        /*0008*/ 	.byte	0x04, 0x17
        /*000a*/ 	.short	(.L_35 - .L_34)
.L_34:
        /*000c*/ 	.word	0x00000000
        /*0010*/ 	.short	0x0003
        /*0012*/ 	.short	0x0018
        /*0014*/ 	.byte	0x00, 0xf0, 0x11, 0x00


	//----- nvinfo : EIATTR_KPARAM_INFO
	.align		4
.L_35:
        /*0018*/ 	.byte	0x04, 0x17
        /*001a*/ 	.short	(.L_37 - .L_36)
.L_36:
        /*001c*/ 	.word	0x00000000
        /*0020*/ 	.short	0x0002
        /*0022*/ 	.short	0x0010
        /*0024*/ 	.byte	0x00, 0xf5, 0x21, 0x00


	//----- nvinfo : EIATTR_KPARAM_INFO
	.align		4
.L_37:
        /*0028*/ 	.byte	0x04, 0x17
        /*002a*/ 	.short	(.L_39 - .L_38)
.L_38:
        /*002c*/ 	.word	0x00000000
        /*0030*/ 	.short	0x0001
        /*0032*/ 	.short	0x0008
        /*0034*/ 	.byte	0x00, 0xf5, 0x21, 0x00


	//----- nvinfo : EIATTR_KPARAM_INFO
	.align		4
.L_39:
        /*0038*/ 	.byte	0x04, 0x17
        /*003a*/ 	.short	(.L_41 - .L_40)
.L_40:
        /*003c*/ 	.word	0x00000000
        /*0040*/ 	.short	0x0000
        /*0042*/ 	.short	0x0000
        /*0044*/ 	.byte	0x00, 0xf5, 0x21, 0x00


	//----- nvinfo : EIATTR_SPARSE_MMA_MASK
	.align		4
.L_41:
        /*0048*/ 	.byte	0x03, 0x50
        /*004a*/ 	.short	0x0000


	//----- nvinfo : EIATTR_MAXREG_COUNT
	.align		4
        /*004c*/ 	.byte	0x03, 0x1b
        /*004e*/ 	.short	0x00ff


	//----- nvinfo : EIATTR_MERCURY_ISA_VERSION
	.align		4
        /*0050*/ 	.byte	0x03, 0x5f
        /*0052*/ 	.short	0x0101


	//----- nvinfo : EIATTR_VRC_CTA_INIT_COUNT
	.align		4
        /*0054*/ 	.byte	0x02, 0x4a
	.zero		1
	.zero		1


	//----- nvinfo : EIATTR_EXIT_INSTR_OFFSETS
	.align		4
        /*0058*/ 	.byte	0x04, 0x1c
        /*005a*/ 	.short	(.L_43 - .L_42)


	//   ....[0]....
.L_42:
        /*005c*/ 	.word	0x00000070


	//   ....[1]....
        /*0060*/ 	.word	0x00000130


	//----- nvinfo : EIATTR_CBANK_PARAM_SIZE
	.align		4
.L_43:
        /*0064*/ 	.byte	0x03, 0x19
        /*0066*/ 	.short	0x001c


	//----- nvinfo : EIATTR_PARAM_CBANK
	.align		4
        /*0068*/ 	.byte	0x04, 0x0a
        /*006a*/ 	.short	(.L_45 - .L_44)
	.align		4
.L_44:
        /*006c*/ 	.word	index@(.nv.constant0._Z24GatherOps_forward_kernelPdPKdPKxi)
        /*0070*/ 	.short	0x0380
        /*0072*/ 	.short	0x001c


	//----- nvinfo : EIATTR_SW_WAR
	.align		4
.L_45:
        /*0074*/ 	.byte	0x04, 0x36
        /*0076*/ 	.short	(.L_47 - .L_46)
.L_46:
        /*0078*/ 	.word	0x00000008
.L_47:


//--------------------- .nv.callgraph             --------------------------
	.section	.nv.callgraph,"",@"SHT_CUDA_CALLGRAPH"
	.align	4
	.sectionentsize	8
	.align		4
        /*0000*/ 	.word	0x00000000
	.align		4
        /*0004*/ 	.word	0xffffffff
	.align		4
        /*0008*/ 	.word	0x00000000
	.align		4
        /*000c*/ 	.word	0xfffffffe
	.align		4
        /*0010*/ 	.word	0x00000000
	.align		4
        /*0014*/ 	.word	0xfffffffd
	.align		4
        /*0018*/ 	.word	0x00000000
	.align		4
        /*001c*/ 	.word	0xfffffffc


//--------------------- .text._Z25GatherOps_backward_kernelPdPKdS1_S1_PKxi --------------------------
	.section	.text._Z25GatherOps_backward_kernelPdPKdS1_S1_PKxi,"ax",@progbits
	.align	128
        .global         _Z25GatherOps_backward_kernelPdPKdS1_S1_PKxi
        .type           _Z25GatherOps_backward_kernelPdPKdS1_S1_PKxi,@function
        .size           _Z25GatherOps_backward_kernelPdPKdS1_S1_PKxi,(.L_x_2 - _Z25GatherOps_backward_kernelPdPKdS1_S1_PKxi)
        .other          _Z25GatherOps_backward_kernelPdPKdS1_S1_PKxi,@"STO_CUDA_ENTRY STV_DEFAULT"
_Z25GatherOps_backward_kernelPdPKdS1_S1_PKxi:
.text._Z25GatherOps_backward_kernelPdPKdS1_S1_PKxi:
[----:B------:R-:W-:Y:S01]  /*0000*/  LDC R1, c[0x0][0x37c] ;  /* 0x0000df00ff017b82 */ /* 0x000fe20000000800 */
[----:B------:R-:W0:Y:S07]  /*0010*/  S2R R0, SR_TID.X ;  /* 0x0000000000007919 */ /* 0x000e2e0000002100 */
[----:B------:R-:W0:Y:S01]  /*0020*/  S2UR UR4, SR_CTAID.X ;  /* 0x00000000000479c3 */ /* 0x000e220000002500 */
[----:B------:R-:W1:Y:S07]  /*0030*/  LDCU UR5, c[0x0][0x3a8] ;  /* 0x00007500ff0577ac */ /* 0x000e6e0008000800 */
[----:B------:R-:W0:Y:S02]  /*0040*/  LDC R7, c[0x0][0x360] ;  /* 0x0000d800ff077b82 */ /* 0x000e240000000800 */
[----:B0-----:R-:W-:-:S05]  /*0050*/  IMAD R7, R7, UR4, R0 ;  /* 0x0000000407077c24 */ /* 0x001fca000f8e0200 */
[----:B-1----:R-:W-:-:S13]  /*0060*/  ISETP.GE.AND P0, PT, R7, UR5, PT ;  /* 0x0000000507007c0c */ /* 0x002fda000bf06270 */
[----:B------:R-:W-:Y:S05]  /*0070*/  @P0 EXIT ;  /* 0x000000000000094d */ /* 0x000fea0003800000 */
[----:B------:R-:W0:Y:S01]  /*0080*/  LDC.64 R4, c[0x0][0x3a0] ;  /* 0x0000e800ff047b82 */ /* 0x000e220000000a00 */
[----:B------:R-:W1:Y:S01]  /*0090*/  LDCU.64 UR4, c[0x0][0x358] ;  /* 0x00006b00ff0477ac */ /* 0x000e620008000a00 */
[----:B------:R-:W2:Y:S06]  /*00a0*/  LDCU.64 UR6, c[0x0][0x380] ;  /* 0x00007000ff0677ac */ /* 0x000eac0008000a00 */
[----:B------:R-:W3:Y:S01]  /*00b0*/  LDC.64 R2, c[0x0][0x388] ;  /* 0x0000e200ff027b82 */ /* 0x000ee20000000a00 */
[----:B0-----:R-:W-:-:S06]  /*00c0*/  IMAD.WIDE R4, R7, 0x8, R4 ;  /* 0x0000000807047825 */ /* 0x001fcc00078e0204 */
[----:B-1----:R-:W2:Y:S01]  /*00d0*/  LDG.E.64 R4, desc[UR4][R4.64] ;  /* 0x0000000404047981 */ /* 0x002ea2000c1e1b00 */
[----:B---3--:R-:W-:-:S06]  /*00e0*/  IMAD.WIDE R2, R7, 0x8, R2 ;  /* 0x0000000807027825 */ /* 0x008fcc00078e0202 */
[----:B------:R-:W3:Y:S01]  /*00f0*/  LDG.E.64 R2, desc[UR4][R2.64] ;  /* 0x0000000402027981 */ /* 0x000ee2000c1e1b00 */
[----:B--2---:R-:W-:-:S04]  /*0100*/  LEA R6, P0, R4, UR6, 0x3 ;  /* 0x0000000604067c11 */ /* 0x004fc8000f8018ff */
[----:B------:R-:W-:-:S05]  /*0110*/  LEA.HI.X R7, R4, UR7, R5, 0x3, P0 ;  /* 0x0000000704077c11 */ /* 0x000fca00080f1c05 */
[----:B---3--:R-:W-:Y:S01]  /*0120*/  STG.E.64 desc[UR4][R6.64+-0x8], R2 ;  /* 0xfffff80206007986 */ /* 0x008fe2000c101b04 */
[----:B------:R-:W-:Y:S05]  /*0130*/  EXIT ;  /* 0x000000000000794d */ /* 0x000fea0003800000 */
.L_x_0:
[----:B------:R-:W-:-:S00]  /*0140*/  BRA `(.L_x_0) ;  /* 0xfffffffc00fc7947 */ /* 0x000fc0000383ffff */
[----:B------:R-:W-:-:S00]  /*0150*/  NOP ;  /* 0x0000000000007918 */ /* 0x000fc00000000000 */
        /* <DEDUP_REMOVED lines=10> */
.L_x_2:


//--------------------- .text._Z24GatherOps_forward_kernelPdPKdPKxi --------------------------
	.section	.text._Z24GatherOps_forward_kernelPdPKdPKxi,"ax",@progbits
	.align	128
        .global         _Z24GatherOps_forward_kernelPdPKdPKxi
        .type           _Z24GatherOps_forward_kernelPdPKdPKxi,@function
        .size           _Z24GatherOps_forward_kernelPdPKdPKxi,(.L_x_3 - _Z24GatherOps_forward_kernelPdPKdPKxi)
        .other          _Z24GatherOps_forward_kernelPdPKdPKxi,@"STO_CUDA_ENTRY STV_DEFAULT"
_Z24GatherOps_forward_kernelPdPKdPKxi:
.text._Z24GatherOps_forward_kernelPdPKdPKxi:
        /* <DEDUP_REMOVED lines=13> */
[----:B-1----:R-:W2:Y:S02]  /*00d0*/  LDG.E.64 R2, desc[UR4][R2.64] ;  /* 0x0000000402027981 */ /* 0x002ea4000c1e1b00 */
[----:B--2---:R-:W-:-:S04]  /*00e0*/  LEA R4, P0, R2, UR6, 0x3 ;  /* 0x0000000602047c11 */ /* 0x004fc8000f8018ff */
[----:B------:R-:W-:-:S06]  /*00f0*/  LEA.HI.X R5, R2, UR7, R3, 0x3, P0 ;  /* 0x0000000702057c11 */ /* 0x000fcc00080f1c03 */
[----:B------:R-:W2:Y:S01]  /*0100*/  LDG.E.64 R4, desc[UR4][R4.64+-0x8] ;  /* 0xfffff80404047981 */ /* 0x000ea2000c1e1b00 */
[----:B---3--:R-:W-:-:S05]  /*0110*/  IMAD.WIDE R6, R9, 0x8, R6 ;  /* 0x0000000809067825 */ /* 0x008fca00078e0206 */
[----:B--2---:R-:W-:Y:S01]  /*0120*/  STG.E.64 desc[UR4][R6.64], R4 ;  /* 0x0000000406007986 */ /* 0x004fe2000c101b04 */
[----:B------:R-:W-:Y:S05]  /*0130*/  EXIT ;  /* 0x000000000000794d */ /* 0x000fea0003800000 */
.L_x_1:
        /* <DEDUP_REMOVED lines=12> */
.L_x_3:


//--------------------- .nv.shared.reserved.0     --------------------------
	.section	.nv.shared.reserved.0,"aw",@nobits
	.weak		__nv_reservedSMEM_offset_0_alias
	.size		__nv_reservedSMEM_offset_0_alias, 0, 64
	.other		__nv_reservedSMEM_offset_0_alias,@"STO_CUDA_RESERVED_SHARED STV_DEFAULT"
__nv_reservedSMEM_offset_0_alias:
	.zero		0
	.zero		64


//--------------------- .nv.constant0._Z25GatherOps_backward_kernelPdPKdS1_S1_PKxi --------------------------
	.section	.nv.constant0._Z25GatherOps_backward_kernelPdPKdS1_S1_PKxi,"a",@progbits
	.sectionflags	@""
	.align	4
.nv.constant0._Z25GatherOps_backward_kernelPdPKdS1_S1_PKxi:
	.zero		940


//--------------------- .nv.constant0._Z24GatherOps_forward_kernelPdPKdPKxi --------------------------
	.section	.nv.constant0._Z24GatherOps_forward_kernelPdPKdPKxi,"a",@progbits
	.sectionflags	@""
	.align	4
.nv.constant0._Z24GatherOps_forward_kernelPdPKdPKxi:
	.zero		924


//--------------------- SYMBOLS --------------------------

	.type		.nv.reservedSmem.offset0,@object
	.size		.nv.reservedSmem.offset0,0x4
